//
// Generated by NVIDIA NVVM Compiler
//
// Compiler Build ID: CL-36424714
// Cuda compilation tools, release 13.0, V13.0.88
// Based on NVVM 20.0.0
//

.version 9.0
.target sm_100
.address_size 64

	// .globl	_Z15_softmax_kernelPfiii
// _ZZ15_softmax_kernelPfiiiE7res_sum has been demoted
// _ZZ15_softmax_kernelPfiiiE7res_max has been demoted
.global .align 1 .b8 _ZN34_INTERNAL_73b8e341_4_k_cu_93dd87b44cuda3std3__45__cpo5beginE[1];
.global .align 1 .b8 _ZN34_INTERNAL_73b8e341_4_k_cu_93dd87b44cuda3std3__45__cpo3endE[1];
.global .align 1 .b8 _ZN34_INTERNAL_73b8e341_4_k_cu_93dd87b44cuda3std3__45__cpo6cbeginE[1];
.global .align 1 .b8 _ZN34_INTERNAL_73b8e341_4_k_cu_93dd87b44cuda3std3__45__cpo4cendE[1];
.global .align 1 .b8 _ZN34_INTERNAL_73b8e341_4_k_cu_93dd87b44cuda3std3__45__cpo6rbeginE[1];
.global .align 1 .b8 _ZN34_INTERNAL_73b8e341_4_k_cu_93dd87b44cuda3std3__45__cpo4rendE[1];
.global .align 1 .b8 _ZN34_INTERNAL_73b8e341_4_k_cu_93dd87b44cuda3std3__45__cpo7crbeginE[1];
.global .align 1 .b8 _ZN34_INTERNAL_73b8e341_4_k_cu_93dd87b44cuda3std3__45__cpo5crendE[1];
.global .align 1 .b8 _ZN34_INTERNAL_73b8e341_4_k_cu_93dd87b44cuda3std3__436_GLOBAL__N__73b8e341_4_k_cu_93dd87b46ignoreE[1];
.global .align 1 .b8 _ZN34_INTERNAL_73b8e341_4_k_cu_93dd87b44cuda3std3__419piecewise_constructE[1];
.global .align 1 .b8 _ZN34_INTERNAL_73b8e341_4_k_cu_93dd87b44cuda3std3__48in_placeE[1];
.global .align 1 .b8 _ZN34_INTERNAL_73b8e341_4_k_cu_93dd87b44cuda3std3__420unreachable_sentinelE[1];
.global .align 1 .b8 _ZN34_INTERNAL_73b8e341_4_k_cu_93dd87b44cuda3std6ranges3__45__cpo4swapE[1];
.global .align 1 .b8 _ZN34_INTERNAL_73b8e341_4_k_cu_93dd87b44cuda3std6ranges3__45__cpo9iter_moveE[1];
.global .align 1 .b8 _ZN34_INTERNAL_73b8e341_4_k_cu_93dd87b44cuda3std6ranges3__45__cpo5beginE[1];
.global .align 1 .b8 _ZN34_INTERNAL_73b8e341_4_k_cu_93dd87b44cuda3std6ranges3__45__cpo3endE[1];
.global .align 1 .b8 _ZN34_INTERNAL_73b8e341_4_k_cu_93dd87b44cuda3std6ranges3__45__cpo6cbeginE[1];
.global .align 1 .b8 _ZN34_INTERNAL_73b8e341_4_k_cu_93dd87b44cuda3std6ranges3__45__cpo4cendE[1];
.global .align 1 .b8 _ZN34_INTERNAL_73b8e341_4_k_cu_93dd87b44cuda3std6ranges3__45__cpo7advanceE[1];
.global .align 1 .b8 _ZN34_INTERNAL_73b8e341_4_k_cu_93dd87b44cuda3std6ranges3__45__cpo9iter_swapE[1];
.global .align 1 .b8 _ZN34_INTERNAL_73b8e341_4_k_cu_93dd87b44cuda3std6ranges3__45__cpo4nextE[1];
.global .align 1 .b8 _ZN34_INTERNAL_73b8e341_4_k_cu_93dd87b44cuda3std6ranges3__45__cpo4prevE[1];
.global .align 1 .b8 _ZN34_INTERNAL_73b8e341_4_k_cu_93dd87b44cuda3std6ranges3__45__cpo4dataE[1];
.global .align 1 .b8 _ZN34_INTERNAL_73b8e341_4_k_cu_93dd87b44cuda3std6ranges3__45__cpo5cdataE[1];
.global .align 1 .b8 _ZN34_INTERNAL_73b8e341_4_k_cu_93dd87b44cuda3std6ranges3__45__cpo4sizeE[1];
.global .align 1 .b8 _ZN34_INTERNAL_73b8e341_4_k_cu_93dd87b44cuda3std6ranges3__45__cpo5ssizeE[1];
.global .align 1 .b8 _ZN34_INTERNAL_73b8e341_4_k_cu_93dd87b44cuda3std6ranges3__45__cpo8distanceE[1];
.global .align 1 .b8 _ZN34_INTERNAL_73b8e341_4_k_cu_93dd87b46thrust24THRUST_300001_SM_1000_NS6system6detail10sequential3seqE[1];

.visible .entry _Z15_softmax_kernelPfiii(
	.param .u64 .ptr .align 1 _Z15_softmax_kernelPfiii_param_0,
	.param .u32 _Z15_softmax_kernelPfiii_param_1,
	.param .u32 _Z15_softmax_kernelPfiii_param_2,
	.param .u32 _Z15_softmax_kernelPfiii_param_3
)
{
	.reg .pred 	%p<11>;
	.reg .b32 	%r<51>;
	.reg .b32 	%f<40>;
	.reg .b64 	%rd<7>;
	// demoted variable
	.shared .align 4 .b8 _ZZ15_softmax_kernelPfiiiE7res_sum[4096];
	// demoted variable
	.shared .align 4 .b8 _ZZ15_softmax_kernelPfiiiE7res_max[4096];
	ld.param.u64 	%rd2, [_Z15_softmax_kernelPfiii_param_0];
	ld.param.u32 	%r15, [_Z15_softmax_kernelPfiii_param_1];
	ld.param.u32 	%r16, [_Z15_softmax_kernelPfiii_param_2];
	ld.param.u32 	%r17, [_Z15_softmax_kernelPfiii_param_3];
	cvta.to.global.u64 	%rd1, %rd2;
	mov.u32 	%r1, %tid.x;
	mov.u32 	%r18, %ctaid.x;
	mov.u32 	%r50, %ntid.x;
	mad.lo.s32 	%r3, %r18, %r50, %r1;
	mov.u32 	%r4, %tid.y;
	mov.u32 	%r19, %ctaid.y;
	mov.u32 	%r20, %ntid.y;
	mad.lo.s32 	%r5, %r19, %r20, %r4;
	rem.s32 	%r21, %r5, %r17;
	sub.s32 	%r22, %r5, %r21;
	mad.lo.s32 	%r6, %r22, %r16, %r21;
	shl.b32 	%r23, %r1, 7;
	mov.u32 	%r24, _ZZ15_softmax_kernelPfiiiE7res_max;
	add.s32 	%r25, %r24, %r23;
	shl.b32 	%r26, %r4, 2;
	add.s32 	%r7, %r25, %r26;
	mov.b32 	%r27, -8388609;
	st.shared.u32 	[%r7], %r27;
	mov.u32 	%r28, _ZZ15_softmax_kernelPfiiiE7res_sum;
	add.s32 	%r29, %r28, %r23;
	add.s32 	%r8, %r29, %r26;
	mov.b32 	%r30, 0;
	st.shared.u32 	[%r8], %r30;
	bar.sync 	0;
	setp.ge.u32 	%p1, %r1, %r16;
	@%p1 bra 	$L__BB0_6;
	ld.shared.f32 	%f38, [%r7];
	mov.b32 	%r49, 0;
	mov.u32 	%r48, %r1;
$L__BB0_2:
	mad.lo.s32 	%r32, %r48, %r17, %r6;
	mul.wide.u32 	%rd3, %r32, 4;
	add.s64 	%rd4, %rd1, %rd3;
	ld.global.f32 	%f3, [%rd4];
	setp.leu.f32 	%p2, %f38, %f3;
	@%p2 bra 	$L__BB0_4;
	ld.shared.f32 	%f12, [%r8];
	sub.f32 	%f13, %f3, %f38;
	mul.f32 	%f14, %f13, 0f3FB8AA3B;
	ex2.approx.f32 	%f15, %f14;
	add.f32 	%f16, %f12, %f15;
	st.shared.f32 	[%r8], %f16;
	bra.uni 	$L__BB0_5;
$L__BB0_4:
	ld.shared.f32 	%f7, [%r8];
	sub.f32 	%f8, %f38, %f3;
	mul.f32 	%f9, %f8, 0f3FB8AA3B;
	ex2.approx.f32 	%f10, %f9;
	fma.rn.f32 	%f11, %f7, %f10, 0f3F800000;
	st.shared.f32 	[%r8], %f11;
	st.shared.f32 	[%r7], %f3;
	mov.f32 	%f38, %f3;
$L__BB0_5:
	add.s32 	%r11, %r49, 1;
	mad.lo.s32 	%r33, %r50, %r49, %r50;
	add.s32 	%r48, %r33, %r1;
	setp.lt.u32 	%p3, %r48, %r16;
	mov.u32 	%r49, %r11;
	@%p3 bra 	$L__BB0_2;
$L__BB0_6:
	bar.sync 	0;
	setp.lt.u32 	%p4, %r50, 2;
	@%p4 bra 	$L__BB0_12;
$L__BB0_7:
	mov.u32 	%r13, %r50;
	shr.u32 	%r50, %r13, 1;
	setp.ge.u32 	%p5, %r1, %r50;
	@%p5 bra 	$L__BB0_11;
	ld.shared.f32 	%f5, [%r7];
	shl.b32 	%r34, %r50, 7;
	add.s32 	%r35, %r7, %r34;
	ld.shared.f32 	%f6, [%r35];
	setp.leu.f32 	%p6, %f5, %f6;
	@%p6 bra 	$L__BB0_10;
	ld.shared.f32 	%f23, [%r8];
	add.s32 	%r39, %r8, %r34;
	ld.shared.f32 	%f24, [%r39];
	sub.f32 	%f25, %f6, %f5;
	mul.f32 	%f26, %f25, 0f3FB8AA3B;
	ex2.approx.f32 	%f27, %f26;
	fma.rn.f32 	%f28, %f24, %f27, %f23;
	st.shared.f32 	[%r8], %f28;
	bra.uni 	$L__BB0_11;
$L__BB0_10:
	add.s32 	%r37, %r8, %r34;
	ld.shared.f32 	%f17, [%r37];
	ld.shared.f32 	%f18, [%r8];
	sub.f32 	%f19, %f5, %f6;
	mul.f32 	%f20, %f19, 0f3FB8AA3B;
	ex2.approx.f32 	%f21, %f20;
	fma.rn.f32 	%f22, %f18, %f21, %f17;
	st.shared.f32 	[%r8], %f22;
	st.shared.f32 	[%r7], %f6;
$L__BB0_11:
	setp.gt.u32 	%p7, %r13, 3;
	@%p7 bra 	$L__BB0_7;
$L__BB0_12:
	bar.sync 	0;
	setp.ge.s32 	%p8, %r3, %r16;
	div.s32 	%r40, %r15, %r16;
	setp.ge.s32 	%p9, %r5, %r40;
	or.pred  	%p10, %p8, %p9;
	@%p10 bra 	$L__BB0_14;
	mad.lo.s32 	%r42, %r17, %r3, %r6;
	mul.wide.s32 	%rd5, %r42, 4;
	add.s64 	%rd6, %rd1, %rd5;
	ld.global.f32 	%f29, [%rd6];
	add.s32 	%r45, %r24, %r26;
	ld.shared.f32 	%f30, [%r45];
	sub.f32 	%f31, %f29, %f30;
	mul.f32 	%f32, %f31, 0f3FB8AA3B;
	ex2.approx.f32 	%f33, %f32;
	add.s32 	%r47, %r28, %r26;
	ld.shared.f32 	%f34, [%r47];
	mov.f32 	%f35, 0f3F800000;
	div.approx.f32 	%f36, %f35, %f34;
	mul.f32 	%f37, %f33, %f36;
	st.global.f32 	[%rd6], %f37;
$L__BB0_14:
	ret;

}


// ===== COMPILED SASS (sm_100) =====

	.target	sm_100

	.elftype	@"ET_EXEC"


//--------------------- .note.nv.tkinfo           --------------------------
	.section	.note.nv.tkinfo,"",@"SHT_NOTE"
	.sectionflags	@"SHF_NOTE_NV_TKINFO"
	.tkinfo
        /*0018*/ 	.word	0x00000002
        /*0030*/ 	.string	""
        /*0030*/ 	.string	"ptxas"
        /*0030*/ 	.string	"Cuda compilation tools, release 13.0, V13.0.88"
        /*0030*/ 	.string	"Build cuda_13.0.r13.0/compiler.36424714_0"
        /*0030*/ 	.string	"-arch sm_100 -m 64 "



//--------------------- .note.nv.cuinfo           --------------------------
	.section	.note.nv.cuinfo,"",@"SHT_NOTE"
	.sectionflags	@"SHF_NOTE_NV_CUINFO"
        /*0018*/ 	.short	0x0002
        /*001a*/ 	.short	0x0064
        /*001c*/ 	.short	0x0082
	.zero		2


//--------------------- .nv.info                  --------------------------
	.section	.nv.info,"",@"SHT_CUDA_INFO"
	.align	4


	//----- nvinfo : EIATTR_REGCOUNT
	.align		4
        /*0000*/ 	.byte	0x04, 0x2f
        /*0002*/ 	.short	(.L_29 - .L_28)
	.align		4
.L_28:
        /*0004*/ 	.word	index@(_Z15_softmax_kernelPfiii)
        /*0008*/ 	.word	0x00000015


	//----- nvinfo : EIATTR_FRAME_SIZE
	.align		4
.L_29:
        /*000c*/ 	.byte	0x04, 0x11
        /*000e*/ 	.short	(.L_31 - .L_30)
	.align		4
.L_30:
        /*0010*/ 	.word	index@(_Z15_softmax_kernelPfiii)
        /*0014*/ 	.word	0x00000000


	//----- nvinfo : EIATTR_MIN_STACK_SIZE
	.align		4
.L_31:
        /*0018*/ 	.byte	0x04, 0x12
        /*001a*/ 	.short	(.L_33 - .L_32)
	.align		4
.L_32:
        /*001c*/ 	.word	index@(_Z15_softmax_kernelPfiii)
        /*0020*/ 	.word	0x00000000
.L_33:


//--------------------- .nv.compat                --------------------------
	.section	.nv.compat,"",@"SHT_CUDA_COMPAT_INFO"
	.align	4
        /*0000*/ 	.byte	0x02, 0x09, 0x00, 0x00, 0x02, 0x02, 0x01, 0x00, 0x02, 0x05, 0x05, 0x00, 0x03, 0x07, 0x01, 0x01
        /*0010*/ 	.byte	0x02, 0x03, 0x00, 0x00, 0x02, 0x06, 0x01, 0x00, 0x04, 0x0b, 0x08, 0x00, 0x01, 0x00, 0x00, 0x00
        /*0020*/ 	.byte	0x00, 0x00, 0x00, 0x00


//--------------------- .nv.info._Z15_softmax_kernelPfiii --------------------------
	.section	.nv.info._Z15_softmax_kernelPfiii,"",@"SHT_CUDA_INFO"
	.sectionflags	@""
	.align	4


	//----- nvinfo : EIATTR_CUDA_API_VERSION
	.align		4
        /*0000*/ 	.byte	0x04, 0x37
        /*0002*/ 	.short	(.L_35 - .L_34)
.L_34:
        /*0004*/ 	.word	0x00000082


	//----- nvinfo : EIATTR_KPARAM_INFO
	.align		4
.L_35:
        /*0008*/ 	.byte	0x04, 0x17
        /*000a*/ 	.short	(.L_37 - .L_36)
.L_36:
        /*000c*/ 	.word	0x00000000
        /*0010*/ 	.short	0x0003
        /*0012*/ 	.short	0x0010
        /*0014*/ 	.byte	0x00, 0xf0, 0x11, 0x00


	//----- nvinfo : EIATTR_KPARAM_INFO
	.align		4
.L_37:
        /*0018*/ 	.byte	0x04, 0x17
        /*001a*/ 	.short	(.L_39 - .L_38)
.L_38:
        /*001c*/ 	.word	0x00000000
        /*0020*/ 	.short	0x0002
        /*0022*/ 	.short	0x000c
        /*0024*/ 	.byte	0x00, 0xf0, 0x11, 0x00


	//----- nvinfo : EIATTR_KPARAM_INFO
	.align		4
.L_39:
        /*0028*/ 	.byte	0x04, 0x17
        /*002a*/ 	.short	(.L_41 - .L_40)
.L_40:
        /*002c*/ 	.word	0x00000000
        /*0030*/ 	.short	0x0001
        /*0032*/ 	.short	0x0008
        /*0034*/ 	.byte	0x00, 0xf0, 0x11, 0x00


	//----- nvinfo : EIATTR_KPARAM_INFO
	.align		4
.L_41:
        /*0038*/ 	.byte	0x04, 0x17
        /*003a*/ 	.short	(.L_43 - .L_42)
.L_42:
        /*003c*/ 	.word	0x00000000
        /*0040*/ 	.short	0x0000
        /*0042*/ 	.short	0x0000
        /*0044*/ 	.byte	0x00, 0xf5, 0x21, 0x00


	//----- nvinfo : EIATTR_SPARSE_MMA_MASK
	.align		4
.L_43:
        /*0048*/ 	.byte	0x03, 0x50
        /*004a*/ 	.short	0x0000


	//----- nvinfo : EIATTR_MAXREG_COUNT
	.align		4
        /*004c*/ 	.byte	0x03, 0x1b
        /*004e*/ 	.short	0x00ff


	//----- nvinfo : EIATTR_NUM_BARRIERS
	.align		4
        /*0050*/ 	.byte	0x02, 0x4c
        /*0052*/ 	.byte	0x01
	.zero		1


	//----- nvinfo : EIATTR_MERCURY_ISA_VERSION
	.align		4
        /*0054*/ 	.byte	0x03, 0x5f
        /*0056*/ 	.short	0x0101


	//----- nvinfo : EIATTR_VRC_CTA_INIT_COUNT
	.align		4
        /*0058*/ 	.byte	0x02, 0x4a
	.zero		1
	.zero		1


	//----- nvinfo : EIATTR_EXIT_INSTR_OFFSETS
	.align		4
        /*005c*/ 	.byte	0x04, 0x1c
        /*005e*/ 	.short	(.L_45 - .L_44)


	//   ....[0]....
.L_44:
        /*0060*/ 	.word	0x000009f0


	//   ....[1]....
        /*0064*/ 	.word	0x00000b70


	//----- nvinfo : EIATTR_CRS_STACK_SIZE
	.align		4
.L_45:
        /*0068*/ 	.byte	0x04, 0x1e
        /*006a*/ 	.short	(.L_47 - .L_46)
.L_46:
        /*006c*/ 	.word	0x00000000


	//----- nvinfo : EIATTR_CBANK_PARAM_SIZE
	.align		4
.L_47:
        /*0070*/ 	.byte	0x03, 0x19
        /*0072*/ 	.short	0x0014


	//----- nvinfo : EIATTR_PARAM_CBANK
	.align		4
        /*0074*/ 	.byte	0x04, 0x0a
        /*0076*/ 	.short	(.L_49 - .L_48)
	.align		4
.L_48:
        /*0078*/ 	.word	index@(.nv.constant0._Z15_softmax_kernelPfiii)
        /*007c*/ 	.short	0x0380
        /*007e*/ 	.short	0x0014


	//----- nvinfo : EIATTR_SW_WAR
	.align		4
.L_49:
        /*0080*/ 	.byte	0x04, 0x36
        /*0082*/ 	.short	(.L_51 - .L_50)
.L_50:
        /*0084*/ 	.word	0x00000008
.L_51:


//--------------------- .nv.callgraph             --------------------------
	.section	.nv.callgraph,"",@"SHT_CUDA_CALLGRAPH"
	.align	4
	.sectionentsize	8
	.align		4
        /*0000*/ 	.word	0x00000000
	.align		4
        /*0004*/ 	.word	0xffffffff
	.align		4
        /*0008*/ 	.word	0x00000000
	.align		4
        /*000c*/ 	.word	0xfffffffe
	.align		4
        /*0010*/ 	.word	0x00000000
	.align		4
        /*0014*/ 	.word	0xfffffffd
	.align		4
        /*0018*/ 	.word	0x00000000
	.align		4
        /*001c*/ 	.word	0xfffffffc


//--------------------- .nv.constant4             --------------------------
	.section	.nv.constant4,"a",@progbits
	.align	8
	.align		8
.nv.constant4:
        /*0000*/ 	.dword	_ZN34_INTERNAL_73b8e341_4_k_cu_93dd87b44cuda3std3__45__cpo5beginE
	.align		8
        /*0008*/ 	.dword	_ZN34_INTERNAL_73b8e341_4_k_cu_93dd87b44cuda3std3__45__cpo3endE
	.align		8
        /*0010*/ 	.dword	_ZN34_INTERNAL_73b8e341_4_k_cu_93dd87b44cuda3std3__45__cpo6cbeginE
	.align		8
        /*0018*/ 	.dword	_ZN34_INTERNAL_73b8e341_4_k_cu_93dd87b44cuda3std3__45__cpo4cendE
	.align		8
        /*0020*/ 	.dword	_ZN34_INTERNAL_73b8e341_4_k_cu_93dd87b44cuda3std3__45__cpo6rbeginE
	.align		8
        /*0028*/ 	.dword	_ZN34_INTERNAL_73b8e341_4_k_cu_93dd87b44cuda3std3__45__cpo4rendE
	.align		8
        /*0030*/ 	.dword	_ZN34_INTERNAL_73b8e341_4_k_cu_93dd87b44cuda3std3__45__cpo7crbeginE
	.align		8
        /*0038*/ 	.dword	_ZN34_INTERNAL_73b8e341_4_k_cu_93dd87b44cuda3std3__45__cpo5crendE
	.align		8
        /*0040*/ 	.dword	_ZN34_INTERNAL_73b8e341_4_k_cu_93dd87b44cuda3std3__436_GLOBAL__N__73b8e341_4_k_cu_93dd87b46ignoreE
	.align		8
        /*0048*/ 	.dword	_ZN34_INTERNAL_73b8e341_4_k_cu_93dd87b44cuda3std3__419piecewise_constructE
	.align		8
        /*0050*/ 	.dword	_ZN34_INTERNAL_73b8e341_4_k_cu_93dd87b44cuda3std3__48in_placeE
	.align		8
        /*0058*/ 	.dword	_ZN34_INTERNAL_73b8e341_4_k_cu_93dd87b44cuda3std3__420unreachable_sentinelE
	.align		8
        /*0060*/ 	.dword	_ZN34_INTERNAL_73b8e341_4_k_cu_93dd87b44cuda3std6ranges3__45__cpo4swapE
	.align		8
        /*0068*/ 	.dword	_ZN34_INTERNAL_73b8e341_4_k_cu_93dd87b44cuda3std6ranges3__45__cpo9iter_moveE
	.align		8
        /*0070*/ 	.dword	_ZN34_INTERNAL_73b8e341_4_k_cu_93dd87b44cuda3std6ranges3__45__cpo5beginE
	.align		8
        /*0078*/ 	.dword	_ZN34_INTERNAL_73b8e341_4_k_cu_93dd87b44cuda3std6ranges3__45__cpo3endE
	.align		8
        /*0080*/ 	.dword	_ZN34_INTERNAL_73b8e341_4_k_cu_93dd87b44cuda3std6ranges3__45__cpo6cbeginE
	.align		8
        /*0088*/ 	.dword	_ZN34_INTERNAL_73b8e341_4_k_cu_93dd87b44cuda3std6ranges3__45__cpo4cendE
	.align		8
        /*0090*/ 	.dword	_ZN34_INTERNAL_73b8e341_4_k_cu_93dd87b44cuda3std6ranges3__45__cpo7advanceE
	.align		8
        /*0098*/ 	.dword	_ZN34_INTERNAL_73b8e341_4_k_cu_93dd87b44cuda3std6ranges3__45__cpo9iter_swapE
	.align		8
        /*00a0*/ 	.dword	_ZN34_INTERNAL_73b8e341_4_k_cu_93dd87b44cuda3std6ranges3__45__cpo4nextE
	.align		8
        /*00a8*/ 	.dword	_ZN34_INTERNAL_73b8e341_4_k_cu_93dd87b44cuda3std6ranges3__45__cpo4prevE
	.align		8
        /*00b0*/ 	.dword	_ZN34_INTERNAL_73b8e341_4_k_cu_93dd87b44cuda3std6ranges3__45__cpo4dataE
	.align		8
        /*00b8*/ 	.dword	_ZN34_INTERNAL_73b8e341_4_k_cu_93dd87b44cuda3std6ranges3__45__cpo5cdataE
	.align		8
        /*00c0*/ 	.dword	_ZN34_INTERNAL_73b8e341_4_k_cu_93dd87b44cuda3std6ranges3__45__cpo4sizeE
	.align		8
        /*00c8*/ 	.dword	_ZN34_INTERNAL_73b8e341_4_k_cu_93dd87b44cuda3std6ranges3__45__cpo5ssizeE
	.align		8
        /*00d0*/ 	.dword	_ZN34_INTERNAL_73b8e341_4_k_cu_93dd87b44cuda3std6ranges3__45__cpo8distanceE
	.align		8
        /*00d8*/ 	.dword	_ZN34_INTERNAL_73b8e341_4_k_cu_93dd87b46thrust24THRUST_300001_SM_1000_NS6system6detail10sequential3seqE


//--------------------- .text._Z15_softmax_kernelPfiii --------------------------
	.section	.text._Z15_softmax_kernelPfiii,"ax",@progbits
	.align	128
        .global         _Z15_softmax_kernelPfiii
        .type           _Z15_softmax_kernelPfiii,@function
        .size           _Z15_softmax_kernelPfiii,(.L_x_12 - _Z15_softmax_kernelPfiii)
        .other          _Z15_softmax_kernelPfiii,@"STO_CUDA_ENTRY STV_DEFAULT"
_Z15_softmax_kernelPfiii:
.text._Z15_softmax_kernelPfiii:
[----:B------:R-:W-:Y:S08]  /*0000*/  LDC R1, c[0x0][0x37c] ;  /* 0x0000df00ff017b82 */ /* 0x000ff00000000800 */
[----:B------:R-:W0:Y:S01]  /*0010*/  LDC R13, c[0x0][0x390] ;  /* 0x0000e400ff0d7b82 */ /* 0x000e220000000800 */
[----:B------:R-:W1:Y:S01]  /*0020*/  S2R R0, SR_TID.Y ;  /* 0x0000000000007919 */ /* 0x000e620000002200 */
[----:B------:R-:W2:Y:S01]  /*0030*/  LDCU UR7, c[0x0][0x38c] ;  /* 0x00007180ff0777ac */ /* 0x000ea20008000800 */
[----:B------:R-:W-:Y:S01]  /*0040*/  IMAD.MOV.U32 R11, RZ, RZ, -0x800001 ;  /* 0xff7fffffff0b7424 */ /* 0x000fe200078e00ff */
[----:B------:R-:W-:Y:S01]  /*0050*/  BSSY.RECONVERGENT B0, `(.L_x_0) ;  /* 0x0000055000007945 */ /* 0x000fe20003800200 */
[----:B------:R-:W3:Y:S03]  /*0060*/  LDCU.64 UR8, c[0x0][0x358] ;  /* 0x00006b00ff0877ac */ /* 0x000ee60008000a00 */
[----:B------:R-:W4:Y:S01]  /*0070*/  LDC R3, c[0x0][0x360] ;  /* 0x0000d800ff037b82 */ /* 0x000f220000000800 */
[----:B------:R-:W0:Y:S01]  /*0080*/  LDCU UR10, c[0x0][0x390] ;  /* 0x00007200ff0a77ac */ /* 0x000e220008000800 */
[----:B------:R-:W0:Y:S06]  /*0090*/  LDCU UR11, c[0x0][0x38c] ;  /* 0x00007180ff0b77ac */ /* 0x000e2c0008000800 */
[----:B------:R-:W1:Y:S01]  /*00a0*/  S2UR UR4, SR_CTAID.Y ;  /* 0x00000000000479c3 */ /* 0x000e620000002600 */
[----:B0-----:R-:W-:-:S07]  /*00b0*/  IABS R9, R13 ;  /* 0x0000000d00097213 */ /* 0x001fce0000000000 */
[----:B------:R-:W1:Y:S01]  /*00c0*/  LDC R7, c[0x0][0x364] ;  /* 0x0000d900ff077b82 */ /* 0x000e620000000800 */
[----:B------:R-:W0:Y:S07]  /*00d0*/  I2F.RP R6, R9 ;  /* 0x0000000900067306 */ /* 0x000e2e0000209400 */
[----:B------:R-:W5:Y:S01]  /*00e0*/  S2UR UR6, SR_CgaCtaId ;  /* 0x00000000000679c3 */ /* 0x000f620000008800 */
[----:B0-----:R-:W0:Y:S01]  /*00f0*/  MUFU.RCP R6, R6 ;  /* 0x0000000600067308 */ /* 0x001e220000001000 */
[----:B-1----:R-:W-:Y:S01]  /*0100*/  IMAD R2, R7, UR4, R0 ;  /* 0x0000000407027c24 */ /* 0x002fe2000f8e0200 */
[----:B------:R-:W-:-:S02]  /*0110*/  UMOV UR4, 0x400 ;  /* 0x0000040000047882 */ /* 0x000fc40000000000 */
[----:B------:R-:W-:Y:S02]  /*0120*/  UIADD3 UR5, UPT, UPT, UR4, 0x1000, URZ ;  /* 0x0000100004057890 */ /* 0x000fe4000fffe0ff */
[----:B------:R-:W-:Y:S02]  /*0130*/  ISETP.GE.AND P2, PT, R2, RZ, PT ;  /* 0x000000ff0200720c */ /* 0x000fe40003f46270 */
[----:B-----5:R-:W-:Y:S02]  /*0140*/  ULEA UR5, UR6, UR5, 0x18 ;  /* 0x0000000506057291 */ /* 0x020fe4000f8ec0ff */
[----:B------:R-:W-:Y:S01]  /*0150*/  ULEA UR4, UR6, UR4, 0x18 ;  /* 0x0000000406047291 */ /* 0x000fe2000f8ec0ff */
[----:B0-----:R-:W-:Y:S01]  /*0160*/  IADD3 R4, PT, PT, R6, 0xffffffe, RZ ;  /* 0x0ffffffe06047810 */ /* 0x001fe20007ffe0ff */
[----:B------:R-:W4:Y:S01]  /*0170*/  S2UR UR6, SR_CTAID.X ;  /* 0x00000000000679c3 */ /* 0x000f220000002500 */
[----:B------:R-:W0:Y:S02]  /*0180*/  S2R R6, SR_TID.X ;  /* 0x0000000000067919 */ /* 0x000e240000002100 */
[----:B------:R1:W5:Y:S02]  /*0190*/  F2I.FTZ.U32.TRUNC.NTZ R5, R4 ;  /* 0x0000000400057305 */ /* 0x000364000021f000 */
[----:B-1----:R-:W-:-:S02]  /*01a0*/  HFMA2 R4, -RZ, RZ, 0, 0 ;  /* 0x00000000ff047431 */ /* 0x002fc400000001ff */
[----:B-----5:R-:W-:-:S04]  /*01b0*/  IMAD.MOV R8, RZ, RZ, -R5 ;  /* 0x000000ffff087224 */ /* 0x020fc800078e0a05 */
[----:B------:R-:W-:Y:S01]  /*01c0*/  IMAD R7, R8, R9, RZ ;  /* 0x0000000908077224 */ /* 0x000fe200078e02ff */
[----:B------:R-:W-:-:S03]  /*01d0*/  IABS R8, R2 ;  /* 0x0000000200087213 */ /* 0x000fc60000000000 */
[----:B------:R-:W-:-:S06]  /*01e0*/  IMAD.HI.U32 R5, R5, R7, R4 ;  /* 0x0000000705057227 */ /* 0x000fcc00078e0004 */
[----:B------:R-:W-:Y:S01]  /*01f0*/  IMAD.HI.U32 R5, R5, R8, RZ ;  /* 0x0000000805057227 */ /* 0x000fe200078e00ff */
[----:B0-----:R-:W-:-:S03]  /*0200*/  LEA R7, R6, UR4, 0x7 ;  /* 0x0000000406077c11 */ /* 0x001fc6000f8e38ff */
[----:B------:R-:W-:Y:S02]  /*0210*/  IMAD.MOV R5, RZ, RZ, -R5 ;  /* 0x000000ffff057224 */ /* 0x000fe400078e0a05 */
[----:B------:R-:W-:Y:S02]  /*0220*/  IMAD R12, R0, 0x4, R7 ;  /* 0x00000004000c7824 */ /* 0x000fe400078e0207 */
[----:B------:R-:W-:Y:S01]  /*0230*/  IMAD R4, R9, R5, R8 ;  /* 0x0000000509047224 */ /* 0x000fe200078e0208 */
[----:B------:R-:W-:Y:S01]  /*0240*/  LEA R5, R6, UR5, 0x7 ;  /* 0x0000000506057c11 */ /* 0x000fe2000f8e38ff */
[----:B----4-:R-:W-:-:S03]  /*0250*/  IMAD R8, R3, UR6, R6 ;  /* 0x0000000603087c24 */ /* 0x010fc6000f8e0206 */
[----:B------:R-:W-:Y:S02]  /*0260*/  ISETP.GT.U32.AND P0, PT, R9, R4, PT ;  /* 0x000000040900720c */ /* 0x000fe40003f04070 */
[----:B------:R-:W-:-:S05]  /*0270*/  LEA R10, R0, R5, 0x2 ;  /* 0x00000005000a7211 */ /* 0x000fca00078e10ff */
[----:B------:R0:W-:Y:S04]  /*0280*/  STS [R10], R11 ;  /* 0x0000000b0a007388 */ /* 0x0001e80000000800 */
[----:B------:R0:W-:Y:S02]  /*0290*/  STS [R12], RZ ;  /* 0x000000ff0c007388 */ /* 0x0001e40000000800 */
[----:B------:R-:W-:Y:S01]  /*02a0*/  @!P0 IADD3 R4, PT, PT, R4, -R9, RZ ;  /* 0x8000000904048210 */ /* 0x000fe20007ffe0ff */
[----:B------:R-:W-:Y:S01]  /*02b0*/  BAR.SYNC.DEFER_BLOCKING 0x0 ;  /* 0x0000000000007b1d */ /* 0x000fe20000010000 */
[----:B------:R-:W-:Y:S02]  /*02c0*/  ISETP.NE.AND P0, PT, R13, RZ, PT ;  /* 0x000000ff0d00720c */ /* 0x000fe40003f05270 */
[----:B------:R-:W-:-:S13]  /*02d0*/  ISETP.GT.U32.AND P1, PT, R9, R4, PT ;  /* 0x000000040900720c */ /* 0x000fda0003f24070 */
[----:B------:R-:W-:-:S05]  /*02e0*/  @!P1 IADD3 R4, PT, PT, R4, -R9, RZ ;  /* 0x8000000904049210 */ /* 0x000fca0007ffe0ff */
[----:B------:R-:W-:Y:S01]  /*02f0*/  @!P2 IMAD.MOV R4, RZ, RZ, -R4 ;  /* 0x000000ffff04a224 */ /* 0x000fe200078e0a04 */
[----:B------:R-:W-:Y:S02]  /*0300*/  @!P0 LOP3.LUT R4, RZ, R13, RZ, 0x33, !PT ;  /* 0x0000000dff048212 */ /* 0x000fe400078e33ff */
[----:B--2---:R-:W-:Y:S02]  /*0310*/  ISETP.GE.U32.AND P0, PT, R6, UR7, PT ;  /* 0x0000000706007c0c */ /* 0x004fe4000bf06070 */
[----:B------:R-:W-:-:S05]  /*0320*/  IADD3 R7, PT, PT, R2, -R4, RZ ;  /* 0x8000000402077210 */ /* 0x000fca0007ffe0ff */
[----:B------:R-:W-:-:S06]  /*0330*/  IMAD R7, R7, UR7, R4 ;  /* 0x0000000707077c24 */ /* 0x000fcc000f8e0204 */
[----:B0--3--:R-:W-:Y:S05]  /*0340*/  @P0 BRA `(.L_x_1) ;  /* 0x0000000000940947 */ /* 0x009fea0003800000 */
[----:B------:R0:W1:Y:S01]  /*0350*/  LDS R9, [R10] ;  /* 0x000000000a097984 */ /* 0x0000620000000800 */
[----:B------:R-:W2:Y:S01]  /*0360*/  LDC.64 R4, c[0x0][0x380] ;  /* 0x0000e000ff047b82 */ /* 0x000ea20000000a00 */
[----:B------:R-:W-:Y:S01]  /*0370*/  MOV R16, RZ ;  /* 0x000000ff00107202 */ /* 0x000fe20000000f00 */
[----:B------:R-:W-:-:S07]  /*0380*/  IMAD.MOV.U32 R14, RZ, RZ, R6 ;  /* 0x000000ffff0e7224 */ /* 0x000fce00078e0006 */
.L_x_5:
[----:B------:R-:W-:-:S04]  /*0390*/  IMAD R15, R14, UR10, R7 ;  /* 0x0000000a0e0f7c24 */ /* 0x000fc8000f8e0207 */
[----:B--2---:R-:W-:-:S06]  /*03a0*/  IMAD.WIDE.U32 R14, R15, 0x4, R4 ;  /* 0x000000040f0e7825 */ /* 0x004fcc00078e0004 */
[----:B------:R-:W1:Y:S01]  /*03b0*/  LDG.E R14, desc[UR8][R14.64] ;  /* 0x000000080e0e7981 */ /* 0x000e62000c1e1900 */
[----:B------:R-:W-:Y:S01]  /*03c0*/  BSSY.RECONVERGENT B1, `(.L_x_2) ;  /* 0x0000018000017945 */ /* 0x000fe20003800200 */
[----:B-1----:R-:W-:-:S13]  /*03d0*/  FSETP.GT.AND P0, PT, R9, R14, PT ;  /* 0x0000000e0900720b */ /* 0x002fda0003f04000 */
[----:B------:R-:W-:Y:S05]  /*03e0*/  @!P0 BRA `(.L_x_3) ;  /* 0x0000000000288947 */ /* 0x000fea0003800000 */
[----:B------:R-:W-:-:S04]  /*03f0*/  FADD R11, -R9, R14 ;  /* 0x0000000e090b7221 */ /* 0x000fc80000000100 */
[----:B------:R-:W-:Y:S02]  /*0400*/  FMUL R13, R11, 1.4426950216293334961 ;  /* 0x3fb8aa3b0b0d7820 */ /* 0x000fe40000400000 */
[----:B------:R-:W1:Y:S03]  /*0410*/  LDS R11, [R12] ;  /* 0x000000000c0b7984 */ /* 0x000e660000000800 */
[----:B------:R-:W-:-:S13]  /*0420*/  FSETP.GEU.AND P0, PT, R13, -126, PT ;  /* 0xc2fc00000d00780b */ /* 0x000fda0003f0e000 */
[----:B------:R-:W-:-:S04]  /*0430*/  @!P0 FMUL R13, R13, 0.5 ;  /* 0x3f0000000d0d8820 */ /* 0x000fc80000400000 */
[----:B------:R-:W2:Y:S02]  /*0440*/  MUFU.EX2 R14, R13 ;  /* 0x0000000d000e7308 */ /* 0x000ea40000000800 */
[----:B--2---:R-:W-:-:S04]  /*0450*/  @!P0 FMUL R14, R14, R14 ;  /* 0x0000000e0e0e8220 */ /* 0x004fc80000400000 */
[----:B-1----:R-:W-:-:S05]  /*0460*/  FADD R11, R11, R14 ;  /* 0x0000000e0b0b7221 */ /* 0x002fca0000000000 */
[----:B------:R1:W-:Y:S01]  /*0470*/  STS [R12], R11 ;  /* 0x0000000b0c007388 */ /* 0x0003e20000000800 */
[----:B------:R-:W-:Y:S05]  /*0480*/  BRA `(.L_x_4) ;  /* 0x00000000002c7947 */ /* 0x000fea0003800000 */
.L_x_3:
[----:B------:R-:W-:Y:S01]  /*0490*/  FADD R9, R9, -R14 ;  /* 0x8000000e09097221 */ /* 0x000fe20000000000 */
[----:B------:R-:W1:Y:S03]  /*04a0*/  LDS R18, [R12] ;  /* 0x000000000c127984 */ /* 0x000e660000000800 */
[----:B------:R-:W-:-:S05]  /*04b0*/  FMUL R11, R9, 1.4426950216293334961 ;  /* 0x3fb8aa3b090b7820 */ /* 0x000fca0000400000 */
[----:B------:R-:W-:-:S13]  /*04c0*/  FSETP.GEU.AND P0, PT, R11, -126, PT ;  /* 0xc2fc00000b00780b */ /* 0x000fda0003f0e000 */
[----:B------:R-:W-:-:S04]  /*04d0*/  @!P0 FMUL R11, R11, 0.5 ;  /* 0x3f0000000b0b8820 */ /* 0x000fc80000400000 */
[----:B------:R-:W2:Y:S02]  /*04e0*/  MUFU.EX2 R9, R11 ;  /* 0x0000000b00097308 */ /* 0x000ea40000000800 */
[----:B--2---:R-:W-:-:S04]  /*04f0*/  @!P0 FMUL R9, R9, R9 ;  /* 0x0000000909098220 */ /* 0x004fc80000400000 */
[----:B-1----:R-:W-:Y:S01]  /*0500*/  FFMA R13, R9, R18, 1 ;  /* 0x3f800000090d7423 */ /* 0x002fe20000000012 */
[----:B------:R-:W-:-:S04]  /*0510*/  MOV R9, R14 ;  /* 0x0000000e00097202 */ /* 0x000fc80000000f00 */
[----:B------:R2:W-:Y:S04]  /*0520*/  STS [R12], R13 ;  /* 0x0000000d0c007388 */ /* 0x0005e80000000800 */
[----:B------:R2:W-:Y:S02]  /*0530*/  STS [R10], R14 ;  /* 0x0000000e0a007388 */ /* 0x0005e40000000800 */
.L_x_4:
[----:B------:R-:W-:Y:S05]  /*0540*/  BSYNC.RECONVERGENT B1 ;  /* 0x0000000000017941 */ /* 0x000fea0003800200 */
.L_x_2:
[----:B-1----:R-:W-:Y:S02]  /*0550*/  IMAD R11, R3, R16, R3 ;  /* 0x00000010030b7224 */ /* 0x002fe400078e0203 */
[----:B------:R-:W-:-:S03]  /*0560*/  VIADD R16, R16, 0x1 ;  /* 0x0000000110107836 */ /* 0x000fc60000000000 */
[----:B--2---:R-:W-:-:S04]  /*0570*/  IADD3 R14, PT, PT, R11, R6, RZ ;  /* 0x000000060b0e7210 */ /* 0x004fc80007ffe0ff */
[----:B------:R-:W-:-:S13]  /*0580*/  ISETP.GE.U32.AND P0, PT, R14, UR11, PT ;  /* 0x0000000b0e007c0c */ /* 0x000fda000bf06070 */
[----:B------:R-:W-:Y:S05]  /*0590*/  @!P0 BRA `(.L_x_5) ;  /* 0xfffffffc007c8947 */ /* 0x000fea000383ffff */
.L_x_1:
[----:B------:R-:W-:Y:S05]  /*05a0*/  BSYNC.RECONVERGENT B0 ;  /* 0x0000000000007941 */ /* 0x000fea0003800200 */
.L_x_0:
[----:B------:R-:W-:Y:S01]  /*05b0*/  BAR.SYNC.DEFER_BLOCKING 0x0 ;  /* 0x0000000000007b1d */ /* 0x000fe20000010000 */
[----:B------:R-:W-:-:S13]  /*05c0*/  ISETP.GE.U32.AND P0, PT, R3, 0x2, PT ;  /* 0x000000020300780c */ /* 0x000fda0003f06070 */
[----:B------:R-:W-:Y:S05]  /*05d0*/  @!P0 BRA `(.L_x_6) ;  /* 0x0000000000948947 */ /* 0x000fea0003800000 */
.L_x_10:
[----:B------:R-:W-:Y:S01]  /*05e0*/  MOV R13, R3 ;  /* 0x00000003000d7202 */ /* 0x000fe20000000f00 */
[----:B------:R-:W-:Y:S01]  /*05f0*/  BSSY.RECONVERGENT B0, `(.L_x_7) ;  /* 0x0000021000007945 */ /* 0x000fe20003800200 */
[----:B------:R-:W-:-:S04]  /*0600*/  SHF.R.U32.HI R3, RZ, 0x1, R3 ;  /* 0x00000001ff037819 */ /* 0x000fc80000011603 */
[----:B------:R-:W-:-:S13]  /*0610*/  ISETP.GE.U32.AND P0, PT, R6, R3, PT ;  /* 0x000000030600720c */ /* 0x000fda0003f06070 */
[----:B-12---:R-:W-:Y:S05]  /*0620*/  @P0 BRA `(.L_x_8) ;  /* 0x0000000000740947 */ /* 0x006fea0003800000 */
[----:B------:R-:W-:Y:S01]  /*0630*/  LEA R5, R3, R10, 0x7 ;  /* 0x0000000a03057211 */ /* 0x000fe200078e38ff */
[----:B------:R-:W-:Y:S04]  /*0640*/  LDS R4, [R10] ;  /* 0x000000000a047984 */ /* 0x000fe80000000800 */
[----:B------:R-:W1:Y:S02]  /*0650*/  LDS R11, [R5] ;  /* 0x00000000050b7984 */ /* 0x000e640000000800 */
[----:B-1----:R-:W-:-:S13]  /*0660*/  FSETP.GT.AND P0, PT, R4, R11, PT ;  /* 0x0000000b0400720b */ /* 0x002fda0003f04000 */
[----:B------:R-:W-:Y:S05]  /*0670*/  @!P0 BRA `(.L_x_9) ;  /* 0x0000000000308947 */ /* 0x000fea0003800000 */
[----:B------:R-:W-:Y:S01]  /*0680*/  FADD R4, -R4, R11 ;  /* 0x0000000b04047221 */ /* 0x000fe20000000100 */
[----:B------:R-:W-:-:S03]  /*0690*/  IMAD R5, R3, 0x80, R12 ;  /* 0x0000008003057824 */ /* 0x000fc600078e020c */
[----:B------:R-:W-:Y:S02]  /*06a0*/  FMUL R9, R4, 1.4426950216293334961 ;  /* 0x3fb8aa3b04097820 */ /* 0x000fe40000400000 */
[----:B------:R-:W-:Y:S03]  /*06b0*/  LDS R4, [R12] ;  /* 0x000000000c047984 */ /* 0x000fe60000000800 */
[----:B------:R-:W-:Y:S01]  /*06c0*/  FSETP.GEU.AND P0, PT, R9, -126, PT ;  /* 0xc2fc00000900780b */ /* 0x000fe20003f0e000 */
[----:B------:R-:W1:-:S12]  /*06d0*/  LDS R5, [R5] ;  /* 0x0000000005057984 */ /* 0x000e580000000800 */
[----:B------:R-:W-:-:S04]  /*06e0*/  @!P0 FMUL R9, R9, 0.5 ;  /* 0x3f00000009098820 */ /* 0x000fc80000400000 */
[----:B------:R-:W2:Y:S02]  /*06f0*/  MUFU.EX2 R11, R9 ;  /* 0x00000009000b7308 */ /* 0x000ea40000000800 */
[----:B--2---:R-:W-:-:S04]  /*0700*/  @!P0 FMUL R11, R11, R11 ;  /* 0x0000000b0b0b8220 */ /* 0x004fc80000400000 */
[----:B-1----:R-:W-:-:S05]  /*0710*/  FFMA R11, R5, R11, R4 ;  /* 0x0000000b050b7223 */ /* 0x002fca0000000004 */
[----:B------:R1:W-:Y:S01]  /*0720*/  STS [R12], R11 ;  /* 0x0000000b0c007388 */ /* 0x0003e20000000800 */
[----:B------:R-:W-:Y:S05]  /*0730*/  BRA `(.L_x_8) ;  /* 0x0000000000307947 */ /* 0x000fea0003800000 */
.L_x_9:
[----:B------:R-:W-:Y:S01]  /*0740*/  FADD R5, R4, -R11 ;  /* 0x8000000b04057221 */ /* 0x000fe20000000000 */
[----:B------:R-:W-:Y:S01]  /*0750*/  LEA R4, R3, R12, 0x7 ;  /* 0x0000000c03047211 */ /* 0x000fe200078e38ff */
[----:B------:R-:W-:Y:S02]  /*0760*/  LDS R14, [R12] ;  /* 0x000000000c0e7984 */ /* 0x000fe40000000800 */
[----:B------:R-:W-:-:S03]  /*0770*/  FMUL R5, R5, 1.4426950216293334961 ;  /* 0x3fb8aa3b05057820 */ /* 0x000fc60000400000 */
[----:B------:R-:W1:Y:S02]  /*0780*/  LDS R4, [R4] ;  /* 0x0000000004047984 */ /* 0x000e640000000800 */
[----:B------:R-:W-:-:S13]  /*0790*/  FSETP.GEU.AND P0, PT, R5, -126, PT ;  /* 0xc2fc00000500780b */ /* 0x000fda0003f0e000 */
[----:B------:R-:W-:-:S04]  /*07a0*/  @!P0 FMUL R5, R5, 0.5 ;  /* 0x3f00000005058820 */ /* 0x000fc80000400000 */
[----:B------:R-:W2:Y:S02]  /*07b0*/  MUFU.EX2 R9, R5 ;  /* 0x0000000500097308 */ /* 0x000ea40000000800 */
[----:B--2---:R-:W-:-:S04]  /*07c0*/  @!P0 FMUL R9, R9, R9 ;  /* 0x0000000909098220 */ /* 0x004fc80000400000 */
[----:B-1----:R-:W-:-:S05]  /*07d0*/  FFMA R9, R9, R14, R4 ;  /* 0x0000000e09097223 */ /* 0x002fca0000000004 */
[----:B------:R2:W-:Y:S04]  /*07e0*/  STS [R12], R9 ;  /* 0x000000090c007388 */ /* 0x0005e80000000800 */
[----:B------:R2:W-:Y:S02]  /*07f0*/  STS [R10], R11 ;  /* 0x0000000b0a007388 */ /* 0x0005e40000000800 */
.L_x_8:
[----:B------:R-:W-:Y:S05]  /*0800*/  BSYNC.RECONVERGENT B0 ;  /* 0x0000000000007941 */ /* 0x000fea0003800200 */
.L_x_7:
[----:B------:R-:W-:-:S13]  /*0810*/  ISETP.GT.U32.AND P0, PT, R13, 0x3, PT ;  /* 0x000000030d00780c */ /* 0x000fda0003f04070 */
[----:B------:R-:W-:Y:S05]  /*0820*/  @P0 BRA `(.L_x_10) ;  /* 0xfffffffc006c0947 */ /* 0x000fea000383ffff */
.L_x_6:
[----:B------:R-:W3:Y:S02]  /*0830*/  LDC.64 R4, c[0x0][0x388] ;  /* 0x0000e200ff047b82 */ /* 0x000ee40000000a00 */
[-C--:B---3--:R-:W-:Y:S02]  /*0840*/  IABS R6, R5.reuse ;  /* 0x0000000500067213 */ /* 0x088fe40000000000 */
[----:B-12---:R-:W-:Y:S02]  /*0850*/  IABS R12, R4 ;  /* 0x00000004000c7213 */ /* 0x006fe40000000000 */
[----:B------:R-:W1:Y:S01]  /*0860*/  I2F.RP R3, R6 ;  /* 0x0000000600037306 */ /* 0x000e620000209400 */
[----:B------:R-:W-:Y:S01]  /*0870*/  LOP3.LUT R4, R4, R5, RZ, 0x3c, !PT ;  /* 0x0000000504047212 */ /* 0x000fe200078e3cff */
[----:B------:R-:W-:Y:S03]  /*0880*/  BAR.SYNC.DEFER_BLOCKING 0x0 ;  /* 0x0000000000007b1d */ /* 0x000fe60000010000 */
[----:B------:R-:W-:-:S03]  /*0890*/  ISETP.GE.AND P1, PT, R4, RZ, PT ;  /* 0x000000ff0400720c */ /* 0x000fc60003f26270 */
[----:B-1----:R-:W0:Y:S02]  /*08a0*/  MUFU.RCP R3, R3 ;  /* 0x0000000300037308 */ /* 0x002e240000001000 */
[----:B0-----:R-:W-:-:S06]  /*08b0*/  IADD3 R10, PT, PT, R3, 0xffffffe, RZ ;  /* 0x0ffffffe030a7810 */ /* 0x001fcc0007ffe0ff */
[----:B------:R0:W1:Y:S02]  /*08c0*/  F2I.FTZ.U32.TRUNC.NTZ R11, R10 ;  /* 0x0000000a000b7305 */ /* 0x000064000021f000 */
[----:B0-----:R-:W-:Y:S02]  /*08d0*/  HFMA2 R10, -RZ, RZ, 0, 0 ;  /* 0x00000000ff0a7431 */ /* 0x001fe400000001ff */
[----:B-1----:R-:W-:-:S04]  /*08e0*/  IMAD.MOV R9, RZ, RZ, -R11 ;  /* 0x000000ffff097224 */ /* 0x002fc800078e0a0b */
[----:B------:R-:W-:-:S04]  /*08f0*/  IMAD R9, R9, R6, RZ ;  /* 0x0000000609097224 */ /* 0x000fc800078e02ff */
[----:B------:R-:W-:Y:S01]  /*0900*/  IMAD.HI.U32 R11, R11, R9, R10 ;  /* 0x000000090b0b7227 */ /* 0x000fe200078e000a */
[----:B------:R-:W-:-:S05]  /*0910*/  MOV R9, R12 ;  /* 0x0000000c00097202 */ /* 0x000fca0000000f00 */
[----:B------:R-:W-:-:S04]  /*0920*/  IMAD.HI.U32 R11, R11, R9, RZ ;  /* 0x000000090b0b7227 */ /* 0x000fc800078e00ff */
[----:B------:R-:W-:-:S04]  /*0930*/  IMAD.MOV R3, RZ, RZ, -R11 ;  /* 0x000000ffff037224 */ /* 0x000fc800078e0a0b */
[----:B------:R-:W-:-:S05]  /*0940*/  IMAD R3, R6, R3, R9 ;  /* 0x0000000306037224 */ /* 0x000fca00078e0209 */
[----:B------:R-:W-:-:S13]  /*0950*/  ISETP.GT.U32.AND P2, PT, R6, R3, PT ;  /* 0x000000030600720c */ /* 0x000fda0003f44070 */
[-C--:B------:R-:W-:Y:S02]  /*0960*/  @!P2 IADD3 R3, PT, PT, R3, -R6.reuse, RZ ;  /* 0x800000060303a210 */ /* 0x080fe40007ffe0ff */
[----:B------:R-:W-:Y:S02]  /*0970*/  @!P2 IADD3 R11, PT, PT, R11, 0x1, RZ ;  /* 0x000000010b0ba810 */ /* 0x000fe40007ffe0ff */
[----:B------:R-:W-:Y:S02]  /*0980*/  ISETP.GE.U32.AND P0, PT, R3, R6, PT ;  /* 0x000000060300720c */ /* 0x000fe40003f06070 */
[----:B------:R-:W-:-:S11]  /*0990*/  ISETP.NE.AND P2, PT, R5, RZ, PT ;  /* 0x000000ff0500720c */ /* 0x000fd60003f45270 */
[----:B------:R-:W-:-:S05]  /*09a0*/  @P0 VIADD R11, R11, 0x1 ;  /* 0x000000010b0b0836 */ /* 0x000fca0000000000 */
[----:B------:R-:W-:Y:S02]  /*09b0*/  @!P1 IADD3 R11, PT, PT, -R11, RZ, RZ ;  /* 0x000000ff0b0b9210 */ /* 0x000fe40007ffe1ff */
[----:B------:R-:W-:-:S04]  /*09c0*/  @!P2 LOP3.LUT R11, RZ, R5, RZ, 0x33, !PT ;  /* 0x00000005ff0ba212 */ /* 0x000fc800078e33ff */
[----:B------:R-:W-:-:S04]  /*09d0*/  ISETP.GE.AND P0, PT, R2, R11, PT ;  /* 0x0000000b0200720c */ /* 0x000fc80003f06270 */
[----:B------:R-:W-:-:S13]  /*09e0*/  ISETP.GE.OR P0, PT, R8, R5, P0 ;  /* 0x000000050800720c */ /* 0x000fda0000706670 */
[----:B------:R-:W-:Y:S05]  /*09f0*/  @P0 EXIT ;  /* 0x000000000000094d */ /* 0x000fea0003800000 */
[----:B------:R-:W0:Y:S01]  /*0a00*/  LDC.64 R2, c[0x0][0x380] ;  /* 0x0000e000ff027b82 */ /* 0x000e220000000a00 */
[----:B------:R-:W1:Y:S02]  /*0a10*/  LDCU UR6, c[0x0][0x390] ;  /* 0x00007200ff0677ac */ /* 0x000e640008000800 */
[----:B-1----:R-:W-:-:S04]  /*0a20*/  IMAD R7, R8, UR6, R7 ;  /* 0x0000000608077c24 */ /* 0x002fc8000f8e0207 */
[----:B0-----:R-:W-:-:S05]  /*0a30*/  IMAD.WIDE R2, R7, 0x4, R2 ;  /* 0x0000000407027825 */ /* 0x001fca00078e0202 */
[----:B------:R-:W2:Y:S01]  /*0a40*/  LDG.E R4, desc[UR8][R2.64] ;  /* 0x0000000802047981 */ /* 0x000ea2000c1e1900 */
[C---:B------:R-:W-:Y:S02]  /*0a50*/  LEA R5, R0.reuse, UR5, 0x2 ;  /* 0x0000000500057c11 */ /* 0x040fe4000f8e10ff */
[----:B------:R-:W-:Y:S02]  /*0a60*/  LEA R6, R0, UR4, 0x2 ;  /* 0x0000000400067c11 */ /* 0x000fe4000f8e10ff */
[----:B------:R-:W-:Y:S02]  /*0a70*/  MOV R8, 0x4b800000 ;  /* 0x4b80000000087802 */ /* 0x000fe40000000f00 */
[----:B------:R-:W-:Y:S04]  /*0a80*/  LDS R5, [R5] ;  /* 0x0000000005057984 */ /* 0x000fe80000000800 */
[----:B------:R-:W0:Y:S02]  /*0a90*/  LDS R7, [R6] ;  /* 0x0000000006077984 */ /* 0x000e240000000800 */
[----:B0-----:R-:W-:-:S04]  /*0aa0*/  FSETP.GEU.AND P1, PT, |R7|, 1.175494350822287508e-38, PT ;  /* 0x008000000700780b */ /* 0x001fc80003f2e200 */
[----:B------:R-:W-:-:S09]  /*0ab0*/  FSEL R8, R8, 1, !P1 ;  /* 0x3f80000008087808 */ /* 0x000fd20004800000 */
[----:B------:R-:W-:-:S06]  /*0ac0*/  @!P1 FMUL R7, R7, 16777216 ;  /* 0x4b80000007079820 */ /* 0x000fcc0000400000 */
[----:B------:R-:W0:Y:S01]  /*0ad0*/  MUFU.RCP R7, R7 ;  /* 0x0000000700077308 */ /* 0x000e220000001000 */
[----:B--2---:R-:W-:Y:S01]  /*0ae0*/  FADD R4, R4, -R5 ;  /* 0x8000000504047221 */ /* 0x004fe20000000000 */
[----:B0-----:R-:W-:-:S03]  /*0af0*/  FMUL R5, R7, R8 ;  /* 0x0000000807057220 */ /* 0x001fc60000400000 */
[----:B------:R-:W-:-:S05]  /*0b00*/  FMUL R4, R4, 1.4426950216293334961 ;  /* 0x3fb8aa3b04047820 */ /* 0x000fca0000400000 */
[----:B------:R-:W-:-:S13]  /*0b10*/  FSETP.GEU.AND P0, PT, R4, -126, PT ;  /* 0xc2fc00000400780b */ /* 0x000fda0003f0e000 */
[----:B------:R-:W-:-:S04]  /*0b20*/  @!P0 FMUL R4, R4, 0.5 ;  /* 0x3f00000004048820 */ /* 0x000fc80000400000 */
[----:B------:R-:W0:Y:S02]  /*0b30*/  MUFU.EX2 R0, R4 ;  /* 0x0000000400007308 */ /* 0x000e240000000800 */
[----:B0-----:R-:W-:-:S04]  /*0b40*/  @!P0 FMUL R0, R0, R0 ;  /* 0x0000000000008220 */ /* 0x001fc80000400000 */
[----:B------:R-:W-:-:S05]  /*0b50*/  FMUL R5, R0, R5 ;  /* 0x0000000500057220 */ /* 0x000fca0000400000 */
[----:B------:R-:W-:Y:S01]  /*0b60*/  STG.E desc[UR8][R2.64], R5 ;  /* 0x0000000502007986 */ /* 0x000fe2000c101908 */
[----:B------:R-:W-:Y:S05]  /*0b70*/  EXIT ;  /* 0x000000000000794d */ /* 0x000fea0003800000 */
.L_x_11:
[----:B------:R-:W-:-:S00]  /*0b80*/  BRA `(.L_x_11) ;  /* 0xfffffffc00fc7947 */ /* 0x000fc0000383ffff */
[----:B------:R-:W-:-:S00]  /*0b90*/  NOP ;  /* 0x0000000000007918 */ /* 0x000fc00000000000 */
        /* <DEDUP_REMOVED lines=14> */
.L_x_12:


//--------------------- .nv.shared._Z15_softmax_kernelPfiii --------------------------
	.section	.nv.shared._Z15_softmax_kernelPfiii,"aw",@nobits
	.sectionflags	@""
	.align	4
.nv.shared._Z15_softmax_kernelPfiii:
	.zero		9216


//--------------------- .nv.shared.reserved.0     --------------------------
	.section	.nv.shared.reserved.0,"aw",@nobits
	.weak		__nv_reservedSMEM_offset_0_alias
	.size		__nv_reservedSMEM_offset_0_alias, 0, 64
	.other		__nv_reservedSMEM_offset_0_alias,@"STO_CUDA_RESERVED_SHARED STV_DEFAULT"
__nv_reservedSMEM_offset_0_alias:
	.zero		0
	.zero		64


//--------------------- .nv.global                --------------------------
	.section	.nv.global,"aw",@nobits
.nv.global:
	.type		_ZN34_INTERNAL_73b8e341_4_k_cu_93dd87b44cuda3std3__48in_placeE,@object
	.size		_ZN34_INTERNAL_73b8e341_4_k_cu_93dd87b44cuda3std3__48in_placeE,(_ZN34_INTERNAL_73b8e341_4_k_cu_93dd87b44cuda3std6ranges3__45__cpo8distanceE - _ZN34_INTERNAL_73b8e341_4_k_cu_93dd87b44cuda3std3__48in_placeE)
_ZN34_INTERNAL_73b8e341_4_k_cu_93dd87b44cuda3std3__48in_placeE:
	.zero		1
	.type		_ZN34_INTERNAL_73b8e341_4_k_cu_93dd87b44cuda3std6ranges3__45__cpo8distanceE,@object
	.size		_ZN34_INTERNAL_73b8e341_4_k_cu_93dd87b44cuda3std6ranges3__45__cpo8distanceE,(_ZN34_INTERNAL_73b8e341_4_k_cu_93dd87b44cuda3std3__45__cpo6cbeginE - _ZN34_INTERNAL_73b8e341_4_k_cu_93dd87b44cuda3std6ranges3__45__cpo8distanceE)
_ZN34_INTERNAL_73b8e341_4_k_cu_93dd87b44cuda3std6ranges3__45__cpo8distanceE:
	.zero		1
	.type		_ZN34_INTERNAL_73b8e341_4_k_cu_93dd87b44cuda3std3__45__cpo6cbeginE,@object
	.size		_ZN34_INTERNAL_73b8e341_4_k_cu_93dd87b44cuda3std3__45__cpo6cbeginE,(_ZN34_INTERNAL_73b8e341_4_k_cu_93dd87b44cuda3std6ranges3__45__cpo7advanceE - _ZN34_INTERNAL_73b8e341_4_k_cu_93dd87b44cuda3std3__45__cpo6cbeginE)
_ZN34_INTERNAL_73b8e341_4_k_cu_93dd87b44cuda3std3__45__cpo6cbeginE:
	.zero		1
	.type		_ZN34_INTERNAL_73b8e341_4_k_cu_93dd87b44cuda3std6ranges3__45__cpo7advanceE,@object
	.size		_ZN34_INTERNAL_73b8e341_4_k_cu_93dd87b44cuda3std6ranges3__45__cpo7advanceE,(_ZN34_INTERNAL_73b8e341_4_k_cu_93dd87b44cuda3std3__45__cpo7crbeginE - _ZN34_INTERNAL_73b8e341_4_k_cu_93dd87b44cuda3std6ranges3__45__cpo7advanceE)
_ZN34_INTERNAL_73b8e341_4_k_cu_93dd87b44cuda3std6ranges3__45__cpo7advanceE:
	.zero		1
	.type		_ZN34_INTERNAL_73b8e341_4_k_cu_93dd87b44cuda3std3__45__cpo7crbeginE,@object
	.size		_ZN34_INTERNAL_73b8e341_4_k_cu_93dd87b44cuda3std3__45__cpo7crbeginE,(_ZN34_INTERNAL_73b8e341_4_k_cu_93dd87b44cuda3std6ranges3__45__cpo4dataE - _ZN34_INTERNAL_73b8e341_4_k_cu_93dd87b44cuda3std3__45__cpo7crbeginE)
_ZN34_INTERNAL_73b8e341_4_k_cu_93dd87b44cuda3std3__45__cpo7crbeginE:
	.zero		1
	.type		_ZN34_INTERNAL_73b8e341_4_k_cu_93dd87b44cuda3std6ranges3__45__cpo4dataE,@object
	.size		_ZN34_INTERNAL_73b8e341_4_k_cu_93dd87b44cuda3std6ranges3__45__cpo4dataE,(_ZN34_INTERNAL_73b8e341_4_k_cu_93dd87b44cuda3std6ranges3__45__cpo5beginE - _ZN34_INTERNAL_73b8e341_4_k_cu_93dd87b44cuda3std6ranges3__45__cpo4dataE)
_ZN34_INTERNAL_73b8e341_4_k_cu_93dd87b44cuda3std6ranges3__45__cpo4dataE:
	.zero		1
	.type		_ZN34_INTERNAL_73b8e341_4_k_cu_93dd87b44cuda3std6ranges3__45__cpo5beginE,@object
	.size		_ZN34_INTERNAL_73b8e341_4_k_cu_93dd87b44cuda3std6ranges3__45__cpo5beginE,(_ZN34_INTERNAL_73b8e341_4_k_cu_93dd87b44cuda3std3__436_GLOBAL__N__73b8e341_4_k_cu_93dd87b46ignoreE - _ZN34_INTERNAL_73b8e341_4_k_cu_93dd87b44cuda3std6ranges3__45__cpo5beginE)
_ZN34_INTERNAL_73b8e341_4_k_cu_93dd87b44cuda3std6ranges3__45__cpo5beginE:
	.zero		1
	.type		_ZN34_INTERNAL_73b8e341_4_k_cu_93dd87b44cuda3std3__436_GLOBAL__N__73b8e341_4_k_cu_93dd87b46ignoreE,@object
	.size		_ZN34_INTERNAL_73b8e341_4_k_cu_93dd87b44cuda3std3__436_GLOBAL__N__73b8e341_4_k_cu_93dd87b46ignoreE,(_ZN34_INTERNAL_73b8e341_4_k_cu_93dd87b44cuda3std6ranges3__45__cpo4sizeE - _ZN34_INTERNAL_73b8e341_4_k_cu_93dd87b44cuda3std3__436_GLOBAL__N__73b8e341_4_k_cu_93dd87b46ignoreE)
_ZN34_INTERNAL_73b8e341_4_k_cu_93dd87b44cuda3std3__436_GLOBAL__N__73b8e341_4_k_cu_93dd87b46ignoreE:
	.zero		1
	.type		_ZN34_INTERNAL_73b8e341_4_k_cu_93dd87b44cuda3std6ranges3__45__cpo4sizeE,@object
	.size		_ZN34_INTERNAL_73b8e341_4_k_cu_93dd87b44cuda3std6ranges3__45__cpo4sizeE,(_ZN34_INTERNAL_73b8e341_4_k_cu_93dd87b44cuda3std3__45__cpo5beginE - _ZN34_INTERNAL_73b8e341_4_k_cu_93dd87b44cuda3std6ranges3__45__cpo4sizeE)
_ZN34_INTERNAL_73b8e341_4_k_cu_93dd87b44cuda3std6ranges3__45__cpo4sizeE:
	.zero		1
	.type		_ZN34_INTERNAL_73b8e341_4_k_cu_93dd87b44cuda3std3__45__cpo5beginE,@object
	.size		_ZN34_INTERNAL_73b8e341_4_k_cu_93dd87b44cuda3std3__45__cpo5beginE,(_ZN34_INTERNAL_73b8e341_4_k_cu_93dd87b44cuda3std6ranges3__45__cpo6cbeginE - _ZN34_INTERNAL_73b8e341_4_k_cu_93dd87b44cuda3std3__45__cpo5beginE)
_ZN34_INTERNAL_73b8e341_4_k_cu_93dd87b44cuda3std3__45__cpo5beginE:
	.zero		1
	.type		_ZN34_INTERNAL_73b8e341_4_k_cu_93dd87b44cuda3std6ranges3__45__cpo6cbeginE,@object
	.size		_ZN34_INTERNAL_73b8e341_4_k_cu_93dd87b44cuda3std6ranges3__45__cpo6cbeginE,(_ZN34_INTERNAL_73b8e341_4_k_cu_93dd87b44cuda3std3__45__cpo6rbeginE - _ZN34_INTERNAL_73b8e341_4_k_cu_93dd87b44cuda3std6ranges3__45__cpo6cbeginE)
_ZN34_INTERNAL_73b8e341_4_k_cu_93dd87b44cuda3std6ranges3__45__cpo6cbeginE:
	.zero		1
	.type		_ZN34_INTERNAL_73b8e341_4_k_cu_93dd87b44cuda3std3__45__cpo6rbeginE,@object
	.size		_ZN34_INTERNAL_73b8e341_4_k_cu_93dd87b44cuda3std3__45__cpo6rbeginE,(_ZN34_INTERNAL_73b8e341_4_k_cu_93dd87b44cuda3std6ranges3__45__cpo4nextE - _ZN34_INTERNAL_73b8e341_4_k_cu_93dd87b44cuda3std3__45__cpo6rbeginE)
_ZN34_INTERNAL_73b8e341_4_k_cu_93dd87b44cuda3std3__45__cpo6rbeginE:
	.zero		1
	.type		_ZN34_INTERNAL_73b8e341_4_k_cu_93dd87b44cuda3std6ranges3__45__cpo4nextE,@object
	.size		_ZN34_INTERNAL_73b8e341_4_k_cu_93dd87b44cuda3std6ranges3__45__cpo4nextE,(_ZN34_INTERNAL_73b8e341_4_k_cu_93dd87b44cuda3std6ranges3__45__cpo4swapE - _ZN34_INTERNAL_73b8e341_4_k_cu_93dd87b44cuda3std6ranges3__45__cpo4nextE)
_ZN34_INTERNAL_73b8e341_4_k_cu_93dd87b44cuda3std6ranges3__45__cpo4nextE:
	.zero		1
	.type		_ZN34_INTERNAL_73b8e341_4_k_cu_93dd87b44cuda3std6ranges3__45__cpo4swapE,@object
	.size		_ZN34_INTERNAL_73b8e341_4_k_cu_93dd87b44cuda3std6ranges3__45__cpo4swapE,(_ZN34_INTERNAL_73b8e341_4_k_cu_93dd87b44cuda3std3__420unreachable_sentinelE - _ZN34_INTERNAL_73b8e341_4_k_cu_93dd87b44cuda3std6ranges3__45__cpo4swapE)
_ZN34_INTERNAL_73b8e341_4_k_cu_93dd87b44cuda3std6ranges3__45__cpo4swapE:
	.zero		1
	.type		_ZN34_INTERNAL_73b8e341_4_k_cu_93dd87b44cuda3std3__420unreachable_sentinelE,@object
	.size		_ZN34_INTERNAL_73b8e341_4_k_cu_93dd87b44cuda3std3__420unreachable_sentinelE,(_ZN34_INTERNAL_73b8e341_4_k_cu_93dd87b46thrust24THRUST_300001_SM_1000_NS6system6detail10sequential3seqE - _ZN34_INTERNAL_73b8e341_4_k_cu_93dd87b44cuda3std3__420unreachable_sentinelE)
_ZN34_INTERNAL_73b8e341_4_k_cu_93dd87b44cuda3std3__420unreachable_sentinelE:
	.zero		1
	.type		_ZN34_INTERNAL_73b8e341_4_k_cu_93dd87b46thrust24THRUST_300001_SM_1000_NS6system6detail10sequential3seqE,@object
	.size		_ZN34_INTERNAL_73b8e341_4_k_cu_93dd87b46thrust24THRUST_300001_SM_1000_NS6system6detail10sequential3seqE,(_ZN34_INTERNAL_73b8e341_4_k_cu_93dd87b44cuda3std3__45__cpo4cendE - _ZN34_INTERNAL_73b8e341_4_k_cu_93dd87b46thrust24THRUST_300001_SM_1000_NS6system6detail10sequential3seqE)
_ZN34_INTERNAL_73b8e341_4_k_cu_93dd87b46thrust24THRUST_300001_SM_1000_NS6system6detail10sequential3seqE:
	.zero		1
	.type		_ZN34_INTERNAL_73b8e341_4_k_cu_93dd87b44cuda3std3__45__cpo4cendE,@object
	.size		_ZN34_INTERNAL_73b8e341_4_k_cu_93dd87b44cuda3std3__45__cpo4cendE,(_ZN34_INTERNAL_73b8e341_4_k_cu_93dd87b44cuda3std6ranges3__45__cpo9iter_swapE - _ZN34_INTERNAL_73b8e341_4_k_cu_93dd87b44cuda3std3__45__cpo4cendE)
_ZN34_INTERNAL_73b8e341_4_k_cu_93dd87b44cuda3std3__45__cpo4cendE:
	.zero		1
	.type		_ZN34_INTERNAL_73b8e341_4_k_cu_93dd87b44cuda3std6ranges3__45__cpo9iter_swapE,@object
	.size		_ZN34_INTERNAL_73b8e341_4_k_cu_93dd87b44cuda3std6ranges3__45__cpo9iter_swapE,(_ZN34_INTERNAL_73b8e341_4_k_cu_93dd87b44cuda3std3__45__cpo5crendE - _ZN34_INTERNAL_73b8e341_4_k_cu_93dd87b44cuda3std6ranges3__45__cpo9iter_swapE)
_ZN34_INTERNAL_73b8e341_4_k_cu_93dd87b44cuda3std6ranges3__45__cpo9iter_swapE:
	.zero		1
	.type		_ZN34_INTERNAL_73b8e341_4_k_cu_93dd87b44cuda3std3__45__cpo5crendE,@object
	.size		_ZN34_INTERNAL_73b8e341_4_k_cu_93dd87b44cuda3std3__45__cpo5crendE,(_ZN34_INTERNAL_73b8e341_4_k_cu_93dd87b44cuda3std6ranges3__45__cpo5cdataE - _ZN34_INTERNAL_73b8e341_4_k_cu_93dd87b44cuda3std3__45__cpo5crendE)
_ZN34_INTERNAL_73b8e341_4_k_cu_93dd87b44cuda3std3__45__cpo5crendE:
	.zero		1
	.type		_ZN34_INTERNAL_73b8e341_4_k_cu_93dd87b44cuda3std6ranges3__45__cpo5cdataE,@object
	.size		_ZN34_INTERNAL_73b8e341_4_k_cu_93dd87b44cuda3std6ranges3__45__cpo5cdataE,(_ZN34_INTERNAL_73b8e341_4_k_cu_93dd87b44cuda3std6ranges3__45__cpo3endE - _ZN34_INTERNAL_73b8e341_4_k_cu_93dd87b44cuda3std6ranges3__45__cpo5cdataE)
_ZN34_INTERNAL_73b8e341_4_k_cu_93dd87b44cuda3std6ranges3__45__cpo5cdataE:
	.zero		1
	.type		_ZN34_INTERNAL_73b8e341_4_k_cu_93dd87b44cuda3std6ranges3__45__cpo3endE,@object
	.size		_ZN34_INTERNAL_73b8e341_4_k_cu_93dd87b44cuda3std6ranges3__45__cpo3endE,(_ZN34_INTERNAL_73b8e341_4_k_cu_93dd87b44cuda3std3__419piecewise_constructE - _ZN34_INTERNAL_73b8e341_4_k_cu_93dd87b44cuda3std6ranges3__45__cpo3endE)
_ZN34_INTERNAL_73b8e341_4_k_cu_93dd87b44cuda3std6ranges3__45__cpo3endE:
	.zero		1
	.type		_ZN34_INTERNAL_73b8e341_4_k_cu_93dd87b44cuda3std3__419piecewise_constructE,@object
	.size		_ZN34_INTERNAL_73b8e341_4_k_cu_93dd87b44cuda3std3__419piecewise_constructE,(_ZN34_INTERNAL_73b8e341_4_k_cu_93dd87b44cuda3std6ranges3__45__cpo5ssizeE - _ZN34_INTERNAL_73b8e341_4_k_cu_93dd87b44cuda3std3__419piecewise_constructE)
_ZN34_INTERNAL_73b8e341_4_k_cu_93dd87b44cuda3std3__419piecewise_constructE:
	.zero		1
	.type		_ZN34_INTERNAL_73b8e341_4_k_cu_93dd87b44cuda3std6ranges3__45__cpo5ssizeE,@object
	.size		_ZN34_INTERNAL_73b8e341_4_k_cu_93dd87b44cuda3std6ranges3__45__cpo5ssizeE,(_ZN34_INTERNAL_73b8e341_4_k_cu_93dd87b44cuda3std3__45__cpo3endE - _ZN34_INTERNAL_73b8e341_4_k_cu_93dd87b44cuda3std6ranges3__45__cpo5ssizeE)
_ZN34_INTERNAL_73b8e341_4_k_cu_93dd87b44cuda3std6ranges3__45__cpo5ssizeE:
	.zero		1
	.type		_ZN34_INTERNAL_73b8e341_4_k_cu_93dd87b44cuda3std3__45__cpo3endE,@object
	.size		_ZN34_INTERNAL_73b8e341_4_k_cu_93dd87b44cuda3std3__45__cpo3endE,(_ZN34_INTERNAL_73b8e341_4_k_cu_93dd87b44cuda3std6ranges3__45__cpo4cendE - _ZN34_INTERNAL_73b8e341_4_k_cu_93dd87b44cuda3std3__45__cpo3endE)
_ZN34_INTERNAL_73b8e341_4_k_cu_93dd87b44cuda3std3__45__cpo3endE:
	.zero		1
	.type		_ZN34_INTERNAL_73b8e341_4_k_cu_93dd87b44cuda3std6ranges3__45__cpo4cendE,@object
	.size		_ZN34_INTERNAL_73b8e341_4_k_cu_93dd87b44cuda3std6ranges3__45__cpo4cendE,(_ZN34_INTERNAL_73b8e341_4_k_cu_93dd87b44cuda3std3__45__cpo4rendE - _ZN34_INTERNAL_73b8e341_4_k_cu_93dd87b44cuda3std6ranges3__45__cpo4cendE)
_ZN34_INTERNAL_73b8e341_4_k_cu_93dd87b44cuda3std6ranges3__45__cpo4cendE:
	.zero		1
	.type		_ZN34_INTERNAL_73b8e341_4_k_cu_93dd87b44cuda3std3__45__cpo4rendE,@object
	.size		_ZN34_INTERNAL_73b8e341_4_k_cu_93dd87b44cuda3std3__45__cpo4rendE,(_ZN34_INTERNAL_73b8e341_4_k_cu_93dd87b44cuda3std6ranges3__45__cpo4prevE - _ZN34_INTERNAL_73b8e341_4_k_cu_93dd87b44cuda3std3__45__cpo4rendE)
_ZN34_INTERNAL_73b8e341_4_k_cu_93dd87b44cuda3std3__45__cpo4rendE:
	.zero		1
	.type		_ZN34_INTERNAL_73b8e341_4_k_cu_93dd87b44cuda3std6ranges3__45__cpo4prevE,@object
	.size		_ZN34_INTERNAL_73b8e341_4_k_cu_93dd87b44cuda3std6ranges3__45__cpo4prevE,(_ZN34_INTERNAL_73b8e341_4_k_cu_93dd87b44cuda3std6ranges3__45__cpo9iter_moveE - _ZN34_INTERNAL_73b8e341_4_k_cu_93dd87b44cuda3std6ranges3__45__cpo4prevE)
_ZN34_INTERNAL_73b8e341_4_k_cu_93dd87b44cuda3std6ranges3__45__cpo4prevE:
	.zero		1
	.type		_ZN34_INTERNAL_73b8e341_4_k_cu_93dd87b44cuda3std6ranges3__45__cpo9iter_moveE,@object
	.size		_ZN34_INTERNAL_73b8e341_4_k_cu_93dd87b44cuda3std6ranges3__45__cpo9iter_moveE,(.L_13 - _ZN34_INTERNAL_73b8e341_4_k_cu_93dd87b44cuda3std6ranges3__45__cpo9iter_moveE)
_ZN34_INTERNAL_73b8e341_4_k_cu_93dd87b44cuda3std6ranges3__45__cpo9iter_moveE:
	.zero		1
.L_13:


//--------------------- .nv.constant0._Z15_softmax_kernelPfiii --------------------------
	.section	.nv.constant0._Z15_softmax_kernelPfiii,"a",@progbits
	.sectionflags	@""
	.align	4
.nv.constant0._Z15_softmax_kernelPfiii:
	.zero		916


//--------------------- SYMBOLS --------------------------

	.type		.nv.reservedSmem.offset0,@object
	.size		.nv.reservedSmem.offset0,0x4
	.type		.nv.reservedSmem.cap,@object
	.size		.nv.reservedSmem.cap,0x4
